	.headerflags	@"EF_CUDA_TEXMODE_UNIFIED EF_CUDA_64BIT_ADDRESS EF_CUDA_ACCELERATORS EF_CUDA_SM90 EF_CUDA_VIRTUAL_SM(EF_CUDA_SM90)"
	.elftype	@"ET_EXEC"


//--------------------- .nv.info                  --------------------------
	.section	.nv.info,"",@"SHT_CUDA_INFO"
	.align	4


	//----- nvinfo : EIATTR_REGCOUNT
	.align		4
        /*0000*/ 	.byte	0x04, 0x2f
        /*0002*/ 	.short	(.L_3 - .L_2)
	.align		4
.L_2:
        /*0004*/ 	.word	index@(triton_poi_fused_clone_20)
        /*0008*/ 	.word	0x00000038


	//----- nvinfo : EIATTR_MIN_STACK_SIZE
	.align		4
.L_3:
        /*000c*/ 	.byte	0x04, 0x12
        /*000e*/ 	.short	(.L_5 - .L_4)
	.align		4
.L_4:
        /*0010*/ 	.word	index@(triton_poi_fused_clone_20)
        /*0014*/ 	.word	0x00000000


	//----- nvinfo : EIATTR_FRAME_SIZE
	.align		4
.L_5:
        /*0018*/ 	.byte	0x04, 0x11
        /*001a*/ 	.short	(.L_7 - .L_6)
	.align		4
.L_6:
        /*001c*/ 	.word	index@(triton_poi_fused_clone_20)
        /*0020*/ 	.word	0x00000000


	//----- nvinfo : EIATTR_MIN_STACK_SIZE
	.align		4
.L_7:
        /*0024*/ 	.byte	0x04, 0x12
        /*0026*/ 	.short	(.L_9 - .L_8)
	.align		4
.L_8:
        /*0028*/ 	.word	index@(triton_poi_fused_clone_20)
        /*002c*/ 	.word	0x00000000
.L_9:


//--------------------- .nv.info.triton_poi_fused_clone_20 --------------------------
	.section	.nv.info.triton_poi_fused_clone_20,"",@"SHT_CUDA_INFO"
	.sectionflags	@""
	.align	4


	//----- nvinfo : EIATTR_CUDA_API_VERSION
	.align		4
        /*0000*/ 	.byte	0x04, 0x37
        /*0002*/ 	.short	(.L_11 - .L_10)
.L_10:
        /*0004*/ 	.word	0x0000007c


	//----- nvinfo : EIATTR_KPARAM_INFO
	.align		4
.L_11:
        /*0008*/ 	.byte	0x04, 0x17
        /*000a*/ 	.short	(.L_13 - .L_12)
.L_12:
        /*000c*/ 	.word	0x00000000
        /*0010*/ 	.short	0x0006
        /*0012*/ 	.short	0x0030
        /*0014*/ 	.byte	0x00, 0xf0, 0x11, 0x00


	//----- nvinfo : EIATTR_KPARAM_INFO
	.align		4
.L_13:
        /*0018*/ 	.byte	0x04, 0x17
        /*001a*/ 	.short	(.L_15 - .L_14)
.L_14:
        /*001c*/ 	.word	0x00000000
        /*0020*/ 	.short	0x0005
        /*0022*/ 	.short	0x0028
        /*0024*/ 	.byte	0x00, 0xf4, 0x21, 0x00


	//----- nvinfo : EIATTR_KPARAM_INFO
	.align		4
.L_15:
        /*0028*/ 	.byte	0x04, 0x17
        /*002a*/ 	.short	(.L_17 - .L_16)
.L_16:
        /*002c*/ 	.word	0x00000000
        /*0030*/ 	.short	0x0004
        /*0032*/ 	.short	0x0020
        /*0034*/ 	.byte	0x00, 0xf4, 0x21, 0x00


	//----- nvinfo : EIATTR_KPARAM_INFO
	.align		4
.L_17:
        /*0038*/ 	.byte	0x04, 0x17
        /*003a*/ 	.short	(.L_19 - .L_18)
.L_18:
        /*003c*/ 	.word	0x00000000
        /*0040*/ 	.short	0x0003
        /*0042*/ 	.short	0x0018
        /*0044*/ 	.byte	0x00, 0xf4, 0x21, 0x00


	//----- nvinfo : EIATTR_KPARAM_INFO
	.align		4
.L_19:
        /*0048*/ 	.byte	0x04, 0x17
        /*004a*/ 	.short	(.L_21 - .L_20)
.L_20:
        /*004c*/ 	.word	0x00000000
        /*0050*/ 	.short	0x0002
        /*0052*/ 	.short	0x0010
        /*0054*/ 	.byte	0x00, 0xf4, 0x21, 0x00


	//----- nvinfo : EIATTR_KPARAM_INFO
	.align		4
.L_21:
        /*0058*/ 	.byte	0x04, 0x17
        /*005a*/ 	.short	(.L_23 - .L_22)
.L_22:
        /*005c*/ 	.word	0x00000000
        /*0060*/ 	.short	0x0001
        /*0062*/ 	.short	0x0008
        /*0064*/ 	.byte	0x00, 0xf4, 0x21, 0x00


	//----- nvinfo : EIATTR_KPARAM_INFO
	.align		4
.L_23:
        /*0068*/ 	.byte	0x04, 0x17
        /*006a*/ 	.short	(.L_25 - .L_24)
.L_24:
        /*006c*/ 	.word	0x00000000
        /*0070*/ 	.short	0x0000
        /*0072*/ 	.short	0x0000
        /*0074*/ 	.byte	0x00, 0xf4, 0x21, 0x00


	//----- nvinfo : EIATTR_SPARSE_MMA_MASK
	.align		4
.L_25:
        /*0078*/ 	.byte	0x03, 0x50
        /*007a*/ 	.short	0x0000


	//----- nvinfo : EIATTR_MAXREG_COUNT
	.align		4
        /*007c*/ 	.byte	0x03, 0x1b
        /*007e*/ 	.short	0x00ff


	//----- nvinfo : EIATTR_EXIT_INSTR_OFFSETS
	.align		4
        /*0080*/ 	.byte	0x04, 0x1c
        /*0082*/ 	.short	(.L_27 - .L_26)


	//   ....[0]....
.L_26:
        /*0084*/ 	.word	0x000019d0


	//   ....[1]....
        /*0088*/ 	.word	0x000019f0


	//----- nvinfo : EIATTR_REQNTID
	.align		4
.L_27:
        /*008c*/ 	.byte	0x04, 0x10
        /*008e*/ 	.short	(.L_29 - .L_28)
.L_28:
        /*0090*/ 	.word	0x00000080
        /*0094*/ 	.word	0x00000001
        /*0098*/ 	.word	0x00000001


	//----- nvinfo : EIATTR_CBANK_PARAM_SIZE
	.align		4
.L_29:
        /*009c*/ 	.byte	0x03, 0x19
        /*009e*/ 	.short	0x0034


	//----- nvinfo : EIATTR_PARAM_CBANK
	.align		4
        /*00a0*/ 	.byte	0x04, 0x0a
        /*00a2*/ 	.short	(.L_31 - .L_30)
	.align		4
.L_30:
        /*00a4*/ 	.word	index@(.nv.constant0.triton_poi_fused_clone_20)
        /*00a8*/ 	.short	0x0210
        /*00aa*/ 	.short	0x0034


	//----- nvinfo : EIATTR_SW_WAR
	.align		4
.L_31:
        /*00ac*/ 	.byte	0x04, 0x36
        /*00ae*/ 	.short	(.L_33 - .L_32)
.L_32:
        /*00b0*/ 	.word	0x00000008
.L_33:


//--------------------- .nv.callgraph             --------------------------
	.section	.nv.callgraph,"",@"SHT_CUDA_CALLGRAPH"
	.align	4
	.sectionentsize	8
	.align		4
        /*0000*/ 	.word	0x00000000
	.align		4
        /*0004*/ 	.word	0xffffffff
	.align		4
        /*0008*/ 	.word	0x00000000
	.align		4
        /*000c*/ 	.word	0xfffffffe
	.align		4
        /*0010*/ 	.word	0x00000000
	.align		4
        /*0014*/ 	.word	0xfffffffd
	.align		4
        /*0018*/ 	.word	0x00000000
	.align		4
        /*001c*/ 	.word	0xfffffffc


//--------------------- .nv.constant4             --------------------------
	.section	.nv.constant4,"a",@progbits
	.align	8
	.align		8
.nv.constant4:
        /*0000*/ 	.dword	_$_str
	.align		8
        /*0008*/ 	.dword	_$_str_$_2


//--------------------- .text.triton_poi_fused_clone_20 --------------------------
	.section	.text.triton_poi_fused_clone_20,"ax",@progbits
	.align	128
        .global         triton_poi_fused_clone_20
        .type           triton_poi_fused_clone_20,@function
        .size           triton_poi_fused_clone_20,(.L_x_1 - triton_poi_fused_clone_20)
        .other          triton_poi_fused_clone_20,@"STO_CUDA_ENTRY STV_DEFAULT"
triton_poi_fused_clone_20:
.text.triton_poi_fused_clone_20:
[----:B------:R-:W0:Y:S01]  /*0000*/  LDC R1, c[0x0][0x28] ;  /* 0x00000a00ff017b82 */ /* 0x000e220000000800 */
[----:B------:R-:W1:Y:S01]  /*0010*/  S2R R0, SR_TID.X ;  /* 0x0000000000007919 */ /* 0x000e620000002100 */
[----:B------:R-:W-:Y:S01]  /*0020*/  IMAD.MOV.U32 R30, RZ, RZ, RZ ;  /* 0x000000ffff1e7224 */ /* 0x000fe200078e00ff */
[----:B------:R-:W-:Y:S01]  /*0030*/  HFMA2.MMA R32, -RZ, RZ, 0, 0 ;  /* 0x00000000ff207435 */ /* 0x000fe200000001ff */
[----:B------:R-:W-:Y:S01]  /*0040*/  IMAD.MOV.U32 R22, RZ, RZ, RZ ;  /* 0x000000ffff167224 */ /* 0x000fe200078e00ff */
[----:B------:R-:W2:Y:S01]  /*0050*/  S2R R23, SR_CTAID.X ;  /* 0x0000000000177919 */ /* 0x000ea20000002500 */
[----:B------:R-:W-:Y:S01]  /*0060*/  IMAD.MOV.U32 R4, RZ, RZ, RZ ;  /* 0x000000ffff047224 */ /* 0x000fe200078e00ff */
[----:B------:R-:W-:Y:S01]  /*0070*/  MOV R28, RZ ;  /* 0x000000ff001c7202 */ /* 0x000fe20000000f00 */
[----:B------:R-:W-:Y:S01]  /*0080*/  IMAD.MOV.U32 R24, RZ, RZ, RZ ;  /* 0x000000ffff187224 */ /* 0x000fe200078e00ff */
[----:B------:R-:W-:Y:S01]  /*0090*/  MOV R26, RZ ;  /* 0x000000ff001a7202 */ /* 0x000fe20000000f00 */
[----:B------:R-:W-:Y:S01]  /*00a0*/  HFMA2.MMA R2, -RZ, RZ, 0, 0 ;  /* 0x00000000ff027435 */ /* 0x000fe200000001ff */
[----:B------:R-:W-:Y:S01]  /*00b0*/  ULDC.64 UR4, c[0x0][0x208] ;  /* 0x0000820000047ab9 */ /* 0x000fe20000000a00 */
[----:B------:R-:W-:Y:S01]  /*00c0*/  HFMA2.MMA R46, -RZ, RZ, 0, 0 ;  /* 0x00000000ff2e7435 */ /* 0x000fe200000001ff */
[----:B-1----:R-:W-:-:S04]  /*00d0*/  SHF.L.U32 R0, R0, 0x2, RZ ;  /* 0x0000000200007819 */ /* 0x002fc800000006ff */
[----:B------:R-:W-:-:S04]  /*00e0*/  LOP3.LUT R0, R0, 0x1fc, RZ, 0xc0, !PT ;  /* 0x000001fc00007812 */ /* 0x000fc800078ec0ff */
[----:B--2---:R-:W-:-:S04]  /*00f0*/  LEA R23, R23, R0, 0xa ;  /* 0x0000000017177211 */ /* 0x004fc800078e50ff */
[----:B------:R-:W-:Y:S01]  /*0100*/  IADD3 R31, R23, 0x200, RZ ;  /* 0x00000200171f7810 */ /* 0x000fe20007ffe0ff */
[----:B------:R-:W-:Y:S01]  /*0110*/  IMAD.HI R53, R23, 0x5397829d, RZ ;  /* 0x5397829d17357827 */ /* 0x000fe200078e02ff */
[----:B------:R-:W-:Y:S02]  /*0120*/  IADD3 R33, R23, 0x1, RZ ;  /* 0x0000000117217810 */ /* 0x000fe40007ffe0ff */
[----:B------:R-:W-:Y:S01]  /*0130*/  IADD3 R5, R23, 0x2, RZ ;  /* 0x0000000217057810 */ /* 0x000fe20007ffe0ff */
[----:B------:R-:W-:Y:S01]  /*0140*/  IMAD.HI R16, R31, -0x6db6db6d, R30 ;  /* 0x924924931f107827 */ /* 0x000fe200078e021e */
[----:B------:R-:W-:Y:S02]  /*0150*/  IADD3 R29, R23, 0x3, RZ ;  /* 0x00000003171d7810 */ /* 0x000fe40007ffe0ff */
[----:B------:R-:W-:Y:S01]  /*0160*/  SHF.R.U32.HI R0, RZ, 0x1f, R53 ;  /* 0x0000001fff007819 */ /* 0x000fe20000011635 */
[----:B------:R-:W-:Y:S01]  /*0170*/  IMAD.HI R51, R33, 0x5397829d, RZ ;  /* 0x5397829d21337827 */ /* 0x000fe200078e02ff */
[----:B------:R-:W-:-:S02]  /*0180*/  IADD3 R27, R23, 0x203, RZ ;  /* 0x00000203171b7810 */ /* 0x000fc40007ffe0ff */
[----:B------:R-:W-:Y:S01]  /*0190*/  LEA.HI.SX32 R53, R53, R0, 0x1c ;  /* 0x0000000035357211 */ /* 0x000fe200078fe2ff */
[----:B------:R-:W-:Y:S01]  /*01a0*/  IMAD.HI R30, R5, 0x5397829d, RZ ;  /* 0x5397829d051e7827 */ /* 0x000fe200078e02ff */
[----:B------:R-:W-:Y:S02]  /*01b0*/  IADD3 R25, R23, 0x202, RZ ;  /* 0x0000020217197810 */ /* 0x000fe40007ffe0ff */
[----:B------:R-:W-:Y:S01]  /*01c0*/  SHF.R.U32.HI R0, RZ, 0x1f, R51 ;  /* 0x0000001fff007819 */ /* 0x000fe20000011633 */
[----:B------:R-:W-:Y:S01]  /*01d0*/  IMAD.HI R10, R23, -0x6db6db6d, R22 ;  /* 0x92492493170a7827 */ /* 0x000fe200078e0216 */
[----:B------:R-:W-:Y:S02]  /*01e0*/  SHF.R.U32.HI R7, RZ, 0x1f, R30 ;  /* 0x0000001fff077819 */ /* 0x000fe4000001161e */
[----:B------:R-:W-:Y:S01]  /*01f0*/  LEA.HI.SX32 R51, R51, R0, 0x1c ;  /* 0x0000000033337211 */ /* 0x000fe200078fe2ff */
[----:B------:R-:W-:Y:S01]  /*0200*/  IMAD.HI R18, R5, -0x6db6db6d, R4 ;  /* 0x9249249305127827 */ /* 0x000fe200078e0204 */
[----:B------:R-:W-:-:S02]  /*0210*/  SHF.R.U32.HI R11, RZ, 0x1f, R10 ;  /* 0x0000001fff0b7819 */ /* 0x000fc4000001160a */
[----:B------:R-:W-:Y:S01]  /*0220*/  LEA.HI.SX32 R30, R30, R7, 0x1c ;  /* 0x000000071e1e7211 */ /* 0x000fe200078fe2ff */
[----:B------:R-:W-:Y:S01]  /*0230*/  IMAD.HI R4, R29, 0x5397829d, RZ ;  /* 0x5397829d1d047827 */ /* 0x000fe200078e02ff */
[----:B------:R-:W-:Y:S02]  /*0240*/  LEA.HI.SX32 R11, R10, R11, 0x1e ;  /* 0x0000000b0a0b7211 */ /* 0x000fe400078ff2ff */
[----:B------:R-:W-:Y:S01]  /*0250*/  SHF.R.U32.HI R19, RZ, 0x1f, R18 ;  /* 0x0000001fff137819 */ /* 0x000fe20000011612 */
[----:B------:R-:W-:Y:S01]  /*0260*/  IMAD.HI R47, R27, 0x5397829d, RZ ;  /* 0x5397829d1b2f7827 */ /* 0x000fe200078e02ff */
[----:B------:R-:W-:Y:S02]  /*0270*/  SHF.R.U32.HI R7, RZ, 0x1f, R4 ;  /* 0x0000001fff077819 */ /* 0x000fe40000011604 */
[----:B------:R-:W-:Y:S01]  /*0280*/  LEA.HI.SX32 R19, R18, R19, 0x1e ;  /* 0x0000001312137211 */ /* 0x000fe200078ff2ff */
[----:B------:R-:W-:Y:S01]  /*0290*/  IMAD.HI R0, R25, 0x5397829d, RZ ;  /* 0x5397829d19007827 */ /* 0x000fe200078e02ff */
[----:B------:R-:W-:-:S02]  /*02a0*/  SHF.R.U32.HI R10, RZ, 0x1f, R47 ;  /* 0x0000001fff0a7819 */ /* 0x000fc4000001162f */
[----:B------:R-:W-:Y:S01]  /*02b0*/  LEA.HI.SX32 R4, R4, R7, 0x1c ;  /* 0x0000000704047211 */ /* 0x000fe200078fe2ff */
[----:B------:R-:W-:Y:S01]  /*02c0*/  IMAD.HI R20, R33, -0x6db6db6d, R32 ;  /* 0x9249249321147827 */ /* 0x000fe200078e0220 */
[----:B------:R-:W-:Y:S02]  /*02d0*/  SHF.R.U32.HI R7, RZ, 0x1f, R0 ;  /* 0x0000001fff077819 */ /* 0x000fe40000011600 */
[----:B------:R-:W-:Y:S01]  /*02e0*/  LEA.HI.SX32 R47, R47, R10, 0x1c ;  /* 0x0000000a2f2f7211 */ /* 0x000fe200078fe2ff */
[----:B------:R-:W-:Y:S01]  /*02f0*/  IMAD.HI R14, R29, -0x6db6db6d, R28 ;  /* 0x924924931d0e7827 */ /* 0x000fe200078e021c */
[----:B------:R-:W-:Y:S01]  /*0300*/  HFMA2.MMA R10, -RZ, RZ, 0, 0 ;  /* 0x00000000ff0a7435 */ /* 0x000fe200000001ff */
[----:B------:R-:W-:Y:S02]  /*0310*/  SHF.R.U32.HI R21, RZ, 0x1f, R20 ;  /* 0x0000001fff157819 */ /* 0x000fe40000011614 */
[----:B------:R-:W-:Y:S01]  /*0320*/  IMAD.HI R6, R27, -0x6db6db6d, R26 ;  /* 0x924924931b067827 */ /* 0x000fe200078e021a */
[----:B------:R-:W-:-:S02]  /*0330*/  LEA.HI.SX32 R0, R0, R7, 0x1c ;  /* 0x0000000700007211 */ /* 0x000fc400078fe2ff */
[----:B------:R-:W-:Y:S01]  /*0340*/  SHF.R.U32.HI R15, RZ, 0x1f, R14 ;  /* 0x0000001fff0f7819 */ /* 0x000fe2000001160e */
[----:B------:R-:W-:Y:S01]  /*0350*/  IMAD.MOV.U32 R18, RZ, RZ, RZ ;  /* 0x000000ffff127224 */ /* 0x000fe200078e00ff */
[----:B------:R-:W-:Y:S01]  /*0360*/  SHF.R.U32.HI R7, RZ, 0x1f, R6 ;  /* 0x0000001fff077819 */ /* 0x000fe20000011606 */
[----:B------:R-:W-:Y:S01]  /*0370*/  IMAD.HI R8, R25, -0x6db6db6d, R24 ;  /* 0x9249249319087827 */ /* 0x000fe200078e0218 */
[----:B------:R-:W-:Y:S02]  /*0380*/  LEA.HI.SX32 R21, R20, R21, 0x1e ;  /* 0x0000001514157211 */ /* 0x000fe400078ff2ff */
[----:B------:R-:W-:Y:S01]  /*0390*/  MOV R20, RZ ;  /* 0x000000ff00147202 */ /* 0x000fe20000000f00 */
[C---:B------:R-:W-:Y:S01]  /*03a0*/  IMAD.HI R24, R11.reuse, -0x6db6db6d, R10 ;  /* 0x924924930b187827 */ /* 0x040fe200078e020a */
[----:B------:R-:W-:Y:S01]  /*03b0*/  LEA.HI.SX32 R15, R14, R15, 0x1e ;  /* 0x0000000f0e0f7211 */ /* 0x000fe200078ff2ff */
[----:B------:R-:W-:Y:S01]  /*03c0*/  HFMA2.MMA R14, -RZ, RZ, 0, 0 ;  /* 0x00000000ff0e7435 */ /* 0x000fe200000001ff */
[----:B------:R-:W-:Y:S01]  /*03d0*/  LEA.HI.SX32 R7, R6, R7, 0x1e ;  /* 0x0000000706077211 */ /* 0x000fe200078ff2ff */
[----:B------:R-:W-:Y:S01]  /*03e0*/  IMAD R6, R11, -0x7, R23 ;  /* 0xfffffff90b067824 */ /* 0x000fe200078e0217 */
[----:B------:R-:W-:Y:S01]  /*03f0*/  SHF.R.U32.HI R17, RZ, 0x1f, R16 ;  /* 0x0000001fff117819 */ /* 0x000fe20000011610 */
[----:B------:R-:W-:Y:S01]  /*0400*/  IMAD.HI R10, R21, -0x6db6db6d, R20 ;  /* 0x92492493150a7827 */ /* 0x000fe200078e0214 */
[----:B------:R-:W-:-:S02]  /*0410*/  IADD3 R3, R23, 0x201, RZ ;  /* 0x0000020117037810 */ /* 0x000fc40007ffe0ff */
[----:B------:R-:W-:Y:S01]  /*0420*/  LEA.HI.SX32 R17, R16, R17, 0x1e ;  /* 0x0000001110117211 */ /* 0x000fe200078ff2ff */
[----:B------:R-:W-:Y:S01]  /*0430*/  IMAD.HI R20, R19, -0x6db6db6d, R18 ;  /* 0x9249249313147827 */ /* 0x000fe200078e0212 */
[----:B------:R-:W-:Y:S02]  /*0440*/  MOV R16, RZ ;  /* 0x000000ff00107202 */ /* 0x000fe40000000f00 */
[----:B------:R-:W-:Y:S01]  /*0450*/  SHF.R.S32.HI R35, RZ, 0x1f, R30 ;  /* 0x0000001fff237819 */ /* 0x000fe2000001141e */
[----:B------:R-:W-:Y:S01]  /*0460*/  IMAD R18, R53, 0x51, R6 ;  /* 0x0000005135127824 */ /* 0x000fe200078e0206 */
[----:B------:R-:W-:Y:S01]  /*0470*/  SHF.R.S32.HI R6, RZ, 0x1f, R51 ;  /* 0x0000001fff067819 */ /* 0x000fe20000011433 */
[----:B------:R-:W-:Y:S01]  /*0480*/  IMAD.HI R22, R15, -0x6db6db6d, R14 ;  /* 0x924924930f167827 */ /* 0x000fe200078e020e */
[----:B------:R-:W-:Y:S02]  /*0490*/  LEA.HI R35, R35, R30, RZ, 0x9 ;  /* 0x0000001e23237211 */ /* 0x000fe400078f48ff */
[----:B------:R-:W-:Y:S01]  /*04a0*/  LEA.HI R26, R6, R51, RZ, 0x9 ;  /* 0x00000033061a7211 */ /* 0x000fe200078f48ff */
[----:B------:R-:W-:Y:S01]  /*04b0*/  IMAD.HI R14, R17, -0x6db6db6d, R16 ;  /* 0x92492493110e7827 */ /* 0x000fe200078e0210 */
[----:B------:R-:W-:-:S02]  /*04c0*/  LOP3.LUT R35, R35, 0xfffffe00, RZ, 0xc0, !PT ;  /* 0xfffffe0023237812 */ /* 0x000fc400078ec0ff */
[----:B------:R-:W-:Y:S01]  /*04d0*/  LOP3.LUT R26, R26, 0xfffffe00, RZ, 0xc0, !PT ;  /* 0xfffffe001a1a7812 */ /* 0x000fe200078ec0ff */
[----:B------:R-:W-:Y:S01]  /*04e0*/  IMAD.HI R12, R3, -0x6db6db6d, R2 ;  /* 0x92492493030c7827 */ /* 0x000fe200078e0202 */
[----:B------:R-:W-:Y:S02]  /*04f0*/  ISETP.GE.AND P0, PT, R31, 0x18800, PT ;  /* 0x000188001f00780c */ /* 0x000fe40003f06270 */
[----:B------:R-:W-:Y:S01]  /*0500*/  MOV R6, RZ ;  /* 0x000000ff00067202 */ /* 0x000fe20000000f00 */
[----:B------:R-:W-:Y:S01]  /*0510*/  IMAD.HI R28, R3, 0x5397829d, RZ ;  /* 0x5397829d031c7827 */ /* 0x000fe200078e02ff */
[----:B------:R-:W-:-:S03]  /*0520*/  ISETP.GE.AND P1, PT, R23, 0x18800, PT ;  /* 0x000188001700780c */ /* 0x000fc60003f26270 */
[----:B------:R-:W-:Y:S01]  /*0530*/  IMAD R16, R21, -0x7, R33 ;  /* 0xfffffff915107824 */ /* 0x000fe200078e0221 */
[----:B------:R-:W-:Y:S01]  /*0540*/  SHF.R.U32.HI R13, RZ, 0x1f, R28 ;  /* 0x0000001fff0d7819 */ /* 0x000fe2000001161c */
[----:B------:R-:W-:Y:S01]  /*0550*/  IMAD.HI R2, R31, 0x5397829d, RZ ;  /* 0x5397829d1f027827 */ /* 0x000fe200078e02ff */
[----:B------:R-:W-:Y:S02]  /*0560*/  SHF.R.U32.HI R33, RZ, 0x1f, R24 ;  /* 0x0000001fff217819 */ /* 0x000fe40000011618 */
[----:B------:R-:W-:Y:S01]  /*0570*/  LEA.HI.SX32 R28, R28, R13, 0x1c ;  /* 0x0000000d1c1c7211 */ /* 0x000fe200078fe2ff */
[----:B------:R-:W-:Y:S01]  /*0580*/  IMAD R5, R19, -0x7, R5 ;  /* 0xfffffff913057824 */ /* 0x000fe200078e0205 */
[----:B------:R-:W-:Y:S01]  /*0590*/  SHF.R.U32.HI R9, RZ, 0x1f, R2 ;  /* 0x0000001fff097819 */ /* 0x000fe20000011602 */
[----:B------:R-:W-:Y:S01]  /*05a0*/  IMAD R16, R51, 0x51, R16 ;  /* 0x0000005133107824 */ /* 0x000fe200078e0210 */
[----:B------:R-:W-:Y:S01]  /*05b0*/  IADD3 R51, R51, -R26, RZ ;  /* 0x8000001a33337210 */ /* 0x000fe20007ffe0ff */
[----:B------:R-:W-:Y:S01]  /*05c0*/  IMAD R26, R30, 0x51, R5 ;  /* 0x000000511e1a7824 */ /* 0x000fe200078e0205 */
[----:B------:R-:W-:Y:S01]  /*05d0*/  IADD3 R5, R30, -R35, RZ ;  /* 0x800000231e057210 */ /* 0x000fe20007ffe0ff */
[----:B------:R-:W-:Y:S01]  /*05e0*/  IMAD R29, R15, -0x7, R29 ;  /* 0xfffffff90f1d7824 */ /* 0x000fe200078e021d */
[----:B------:R-:W-:Y:S01]  /*05f0*/  SHF.R.S32.HI R35, RZ, 0x1f, R4 ;  /* 0x0000001fff237819 */ /* 0x000fe20000011404 */
[----:B------:R-:W-:Y:S01]  /*0600*/  IMAD R31, R17, -0x7, R31 ;  /* 0xfffffff9111f7824 */ /* 0x000fe200078e021f */
[----:B------:R-:W-:Y:S01]  /*0610*/  LEA.HI.SX32 R2, R2, R9, 0x1c ;  /* 0x0000000902027211 */ /* 0x000fe200078fe2ff */
[----:B------:R-:W-:Y:S01]  /*0620*/  IMAD R30, R4, 0x51, R29 ;  /* 0x00000051041e7824 */ /* 0x000fe200078e021d */
[----:B------:R-:W-:Y:S01]  /*0630*/  SHF.R.U32.HI R13, RZ, 0x1f, R12 ;  /* 0x0000001fff0d7819 */ /* 0x000fe2000001160c */
[----:B------:R-:W-:Y:S01]  /*0640*/  IMAD.HI R6, R7, -0x6db6db6d, R6 ;  /* 0x9249249307067827 */ /* 0x000fe200078e0206 */
[----:B------:R-:W-:-:S02]  /*0650*/  LEA.HI.SX32 R33, R24, R33, 0x1e ;  /* 0x0000002118217211 */ /* 0x000fc400078ff2ff */
[----:B------:R-:W-:Y:S01]  /*0660*/  LEA.HI R24, R35, R4, RZ, 0x9 ;  /* 0x0000000423187211 */ /* 0x000fe200078f48ff */
[----:B------:R-:W-:Y:S01]  /*0670*/  IMAD R29, R2, 0x51, R31 ;  /* 0x00000051021d7824 */ /* 0x000fe200078e021f */
[----:B------:R-:W-:Y:S01]  /*0680*/  SHF.R.S32.HI R35, RZ, 0x1f, R28 ;  /* 0x0000001fff237819 */ /* 0x000fe2000001141c */
[----:B------:R-:W-:Y:S01]  /*0690*/  IMAD R33, R33, -0x7, R11 ;  /* 0xfffffff921217824 */ /* 0x000fe200078e020b */
[----:B------:R-:W-:Y:S01]  /*06a0*/  SHF.R.U32.HI R9, RZ, 0x1f, R8 ;  /* 0x0000001fff097819 */ /* 0x000fe20000011608 */
[----:B------:R-:W-:Y:S01]  /*06b0*/  VIADD R18, R18, 0xa ;  /* 0x0000000a12127836 */ /* 0x000fe20000000000 */
[----:B------:R-:W-:Y:S01]  /*06c0*/  LEA.HI.SX32 R13, R12, R13, 0x1e ;  /* 0x0000000d0c0d7211 */ /* 0x000fe200078ff2ff */
[----:B------:R-:W-:Y:S01]  /*06d0*/  IMAD.MOV.U32 R12, RZ, RZ, RZ ;  /* 0x000000ffff0c7224 */ /* 0x000fe200078e00ff */
[----:B------:R-:W-:Y:S02]  /*06e0*/  SHF.R.S32.HI R31, RZ, 0x1f, R0 ;  /* 0x0000001fff1f7819 */ /* 0x000fe40000011400 */
[----:B------:R-:W-:Y:S01]  /*06f0*/  LEA.HI R35, R35, R28, RZ, 0x9 ;  /* 0x0000001c23237211 */ /* 0x000fe200078f48ff */
[C---:B------:R-:W-:Y:S01]  /*0700*/  IMAD R3, R13.reuse, -0x7, R3 ;  /* 0xfffffff90d037824 */ /* 0x040fe200078e0203 */
[----:B------:R-:W-:Y:S01]  /*0710*/  LEA.HI.SX32 R9, R8, R9, 0x1e ;  /* 0x0000000908097211 */ /* 0x000fe200078ff2ff */
[----:B------:R-:W-:Y:S01]  /*0720*/  IMAD.HI R12, R13, -0x6db6db6d, R12 ;  /* 0x924924930d0c7827 */ /* 0x000fe200078e020c */
[----:B------:R-:W-:-:S02]  /*0730*/  SHF.R.S32.HI R37, RZ, 0x1f, R2 ;  /* 0x0000001fff257819 */ /* 0x000fc40000011402 */
[----:B------:R-:W-:Y:S01]  /*0740*/  LEA.HI R31, R31, R0, RZ, 0x9 ;  /* 0x000000001f1f7211 */ /* 0x000fe200078f48ff */
[----:B------:R-:W-:Y:S01]  /*0750*/  IMAD R25, R9, -0x7, R25 ;  /* 0xfffffff909197824 */ /* 0x000fe200078e0219 */
[----:B------:R-:W-:Y:S02]  /*0760*/  LOP3.LUT R35, R35, 0xfffffe00, RZ, 0xc0, !PT ;  /* 0xfffffe0023237812 */ /* 0x000fe400078ec0ff */
[----:B------:R-:W-:Y:S02]  /*0770*/  LEA.HI R32, R37, R2, RZ, 0x9 ;  /* 0x0000000225207211 */ /* 0x000fe400078f48ff */
[----:B------:R-:W-:Y:S01]  /*0780*/  LOP3.LUT R37, R24, 0xfffffe00, RZ, 0xc0, !PT ;  /* 0xfffffe0018257812 */ /* 0x000fe200078ec0ff */
[----:B------:R-:W-:Y:S01]  /*0790*/  IMAD R24, R28, 0x51, R3 ;  /* 0x000000511c187824 */ /* 0x000fe200078e0203 */
[----:B------:R-:W-:Y:S02]  /*07a0*/  SHF.R.S32.HI R8, RZ, 0x1f, R53 ;  /* 0x0000001fff087819 */ /* 0x000fe40000011435 */
[----:B------:R-:W-:Y:S01]  /*07b0*/  LOP3.LUT R31, R31, 0xfffffe00, RZ, 0xc0, !PT ;  /* 0xfffffe001f1f7812 */ /* 0x000fe200078ec0ff */
[----:B------:R-:W-:Y:S01]  /*07c0*/  IMAD.IADD R4, R4, 0x1, -R37 ;  /* 0x0000000104047824 */ /* 0x000fe200078e0a25 */
[----:B------:R-:W-:Y:S01]  /*07d0*/  IADD3 R3, R28, -R35, RZ ;  /* 0x800000231c037210 */ /* 0x000fe20007ffe0ff */
[----:B------:R-:W-:Y:S01]  /*07e0*/  IMAD R28, R7, -0x7, R27 ;  /* 0xfffffff9071c7824 */ /* 0x000fe200078e021b */
[----:B------:R-:W-:Y:S01]  /*07f0*/  LEA.HI R8, R8, R53, RZ, 0x9 ;  /* 0x0000003508087211 */ /* 0x000fe200078f48ff */
[----:B------:R-:W-:Y:S01]  /*0800*/  IMAD R27, R0, 0x51, R25 ;  /* 0x00000051001b7824 */ /* 0x000fe200078e0219 */
[----:B------:R-:W-:Y:S01]  /*0810*/  IADD3 R0, R0, -R31, RZ ;  /* 0x8000001f00007210 */ /* 0x000fe20007ffe0ff */
[----:B------:R-:W-:Y:S01]  /*0820*/  IMAD R25, R47, 0x51, R28 ;  /* 0x000000512f197824 */ /* 0x000fe200078e021c */
[----:B------:R-:W-:-:S02]  /*0830*/  SHF.R.U32.HI R31, RZ, 0x1f, R10 ;  /* 0x0000001fff1f7819 */ /* 0x000fc4000001160a */
[----:B------:R-:W-:Y:S02]  /*0840*/  LOP3.LUT R8, R8, 0xfffffe00, RZ, 0xc0, !PT ;  /* 0xfffffe0008087812 */ /* 0x000fe400078ec0ff */
[----:B------:R-:W-:Y:S02]  /*0850*/  LEA.HI.SX32 R31, R10, R31, 0x1e ;  /* 0x0000001f0a1f7211 */ /* 0x000fe400078ff2ff */
[----:B------:R-:W1:Y:S01]  /*0860*/  LDC.64 R10, c[0x0][0x220] ;  /* 0x00008800ff0a7b82 */ /* 0x000e620000000a00 */
[----:B------:R-:W-:Y:S01]  /*0870*/  IADD3 R53, R53, -R8, RZ ;  /* 0x8000000835357210 */ /* 0x000fe20007ffe0ff */
[----:B------:R-:W-:Y:S01]  /*0880*/  HFMA2.MMA R8, -RZ, RZ, 0, 0 ;  /* 0x00000000ff087435 */ /* 0x000fe200000001ff */
[----:B------:R-:W-:Y:S01]  /*0890*/  SHF.R.U32.HI R45, RZ, 0x1f, R6 ;  /* 0x0000001fff2d7819 */ /* 0x000fe20000011606 */
[----:B------:R-:W-:Y:S01]  /*08a0*/  IMAD R31, R31, -0x7, R21 ;  /* 0xfffffff91f1f7824 */ /* 0x000fe200078e0215 */
[----:B------:R-:W-:Y:S01]  /*08b0*/  LOP3.LUT R39, R32, 0xfffffe00, RZ, 0xc0, !PT ;  /* 0xfffffe0020277812 */ /* 0x000fe200078ec0ff */
[----:B------:R-:W-:Y:S01]  /*08c0*/  IMAD R21, R33, 0x9, R18 ;  /* 0x0000000921157824 */ /* 0x000fe200078e0212 */
[----:B------:R-:W-:-:S02]  /*08d0*/  LEA.HI.SX32 R45, R6, R45, 0x1e ;  /* 0x0000002d062d7211 */ /* 0x000fc400078ff2ff */
[----:B------:R-:W-:Y:S02]  /*08e0*/  SHF.R.S32.HI R32, RZ, 0x1f, R47 ;  /* 0x0000001fff207819 */ /* 0x000fe4000001142f */
[----:B------:R-:W-:Y:S01]  /*08f0*/  IADD3 R2, R2, -R39, RZ ;  /* 0x8000002702027210 */ /* 0x000fe20007ffe0ff */
[----:B------:R-:W-:Y:S01]  /*0900*/  IMAD.HI R8, R9, -0x6db6db6d, R8 ;  /* 0x9249249309087827 */ /* 0x000fe200078e0208 */
[----:B------:R-:W-:Y:S02]  /*0910*/  LEA.HI R32, R32, R47, RZ, 0x9 ;  /* 0x0000002f20207211 */ /* 0x000fe400078f48ff */
[----:B------:R-:W-:Y:S02]  /*0920*/  SHF.R.U32.HI R39, RZ, 0x1f, R14 ;  /* 0x0000001fff277819 */ /* 0x000fe4000001160e */
[----:B------:R-:W-:Y:S02]  /*0930*/  SHF.R.U32.HI R43, RZ, 0x1f, R8 ;  /* 0x0000001fff2b7819 */ /* 0x000fe40000011608 */
[----:B------:R-:W-:-:S02]  /*0940*/  LOP3.LUT R32, R32, 0xfffffe00, RZ, 0xc0, !PT ;  /* 0xfffffe0020207812 */ /* 0x000fc400078ec0ff */
[----:B------:R-:W-:Y:S01]  /*0950*/  LEA.HI.SX32 R43, R8, R43, 0x1e ;  /* 0x0000002b082b7211 */ /* 0x000fe200078ff2ff */
[----:B------:R-:W-:Y:S01]  /*0960*/  IMAD R8, R45, -0x7, R7 ;  /* 0xfffffff92d087824 */ /* 0x000fe200078e0207 */
[----:B------:R-:W-:Y:S01]  /*0970*/  SHF.R.U32.HI R35, RZ, 0x1f, R20 ;  /* 0x0000001fff237819 */ /* 0x000fe20000011614 */
[----:B-1----:R-:W-:Y:S01]  /*0980*/  IMAD.WIDE R6, R53, 0x4, R10 ;  /* 0x0000000435067825 */ /* 0x002fe200078e020a */
[----:B------:R-:W-:Y:S02]  /*0990*/  SHF.R.U32.HI R37, RZ, 0x1f, R22 ;  /* 0x0000001fff257819 */ /* 0x000fe40000011616 */
[----:B------:R-:W-:Y:S01]  /*09a0*/  IADD3 R47, R47, -R32, RZ ;  /* 0x800000202f2f7210 */ /* 0x000fe20007ffe0ff */
[----:B------:R-:W-:Y:S01]  /*09b0*/  IMAD R49, R43, -0x7, R9 ;  /* 0xfffffff92b317824 */ /* 0x000fe200078e0209 */
[----:B------:R-:W2:Y:S01]  /*09c0*/  @!P1 LDG.E.EL R46, desc[UR4][R6.64] ;  /* 0x00000004062e9981 */ /* 0x000ea2000c2e1900 */
[----:B------:R-:W-:Y:S01]  /*09d0*/  SHF.R.U32.HI R41, RZ, 0x1f, R12 ;  /* 0x0000001fff297819 */ /* 0x000fe2000001160c */
[----:B------:R-:W1:Y:S01]  /*09e0*/  LDC.64 R32, c[0x0][0x210] ;  /* 0x00008400ff207b82 */ /* 0x000e620000000a00 */
[----:B------:R-:W-:-:S02]  /*09f0*/  LEA.HI.SX32 R39, R14, R39, 0x1e ;  /* 0x000000270e277211 */ /* 0x000fc400078ff2ff */
[----:B------:R-:W-:Y:S02]  /*0a00*/  LEA.HI.SX32 R35, R20, R35, 0x1e ;  /* 0x0000002314237211 */ /* 0x000fe400078ff2ff */
[----:B------:R-:W-:Y:S01]  /*0a10*/  LEA.HI.SX32 R37, R22, R37, 0x1e ;  /* 0x0000002516257211 */ /* 0x000fe200078ff2ff */
[----:B------:R-:W-:Y:S01]  /*0a20*/  IMAD R39, R39, -0x7, R17 ;  /* 0xfffffff927277824 */ /* 0x000fe200078e0211 */
[----:B------:R-:W-:Y:S01]  /*0a30*/  LEA.HI.SX32 R41, R12, R41, 0x1e ;  /* 0x000000290c297211 */ /* 0x000fe200078ff2ff */
[----:B------:R-:W-:Y:S01]  /*0a40*/  VIADD R12, R29, 0xa ;  /* 0x0000000a1d0c7836 */ /* 0x000fe20000000000 */
[----:B------:R-:W-:Y:S01]  /*0a50*/  IADD3 R26, R26, 0xa, RZ ;  /* 0x0000000a1a1a7810 */ /* 0x000fe20007ffe0ff */
[----:B------:R-:W-:Y:S01]  /*0a60*/  IMAD R19, R35, -0x7, R19 ;  /* 0xfffffff923137824 */ /* 0x000fe200078e0213 */
[----:B------:R-:W-:Y:S01]  /*0a70*/  CS2R R42, SRZ ;  /* 0x00000000002a7805 */ /* 0x000fe2000001ff00 */
[----:B------:R-:W-:Y:S01]  /*0a80*/  IMAD R37, R37, -0x7, R15 ;  /* 0xfffffff925257824 */ /* 0x000fe200078e020f */
[----:B------:R-:W-:Y:S01]  /*0a90*/  IADD3 R16, R16, 0xa, RZ ;  /* 0x0000000a10107810 */ /* 0x000fe20007ffe0ff */
[----:B------:R-:W-:Y:S01]  /*0aa0*/  IMAD.WIDE R14, R51, 0x4, R10 ;  /* 0x00000004330e7825 */ /* 0x000fe200078e020a */
[----:B------:R-:W-:-:S02]  /*0ab0*/  CS2R R44, SRZ ;  /* 0x00000000002c7805 */ /* 0x000fc4000001ff00 */
[----:B------:R-:W-:Y:S01]  /*0ac0*/  MOV R18, RZ ;  /* 0x000000ff00127202 */ /* 0x000fe20000000f00 */
[----:B------:R-:W-:Y:S01]  /*0ad0*/  IMAD R9, R39, 0x9, R12 ;  /* 0x0000000927097824 */ /* 0x000fe200078e020c */
[----:B------:R-:W-:Y:S01]  /*0ae0*/  IADD3 R12, R27, 0xa, RZ ;  /* 0x0000000a1b0c7810 */ /* 0x000fe20007ffe0ff */
[----:B------:R-:W-:Y:S01]  /*0af0*/  IMAD R19, R19, 0x9, R26 ;  /* 0x0000000913137824 */ /* 0x000fe200078e021a */
[----:B------:R-:W3:Y:S01]  /*0b00*/  @!P1 LDG.E.EL R43, desc[UR4][R14.64] ;  /* 0x000000040e2b9981 */ /* 0x000ee2000c2e1900 */
[----:B------:R-:W-:Y:S01]  /*0b10*/  IMAD.WIDE R26, R5, 0x4, R10 ;  /* 0x00000004051a7825 */ /* 0x000fe200078e020a */
[----:B------:R-:W-:-:S03]  /*0b20*/  IADD3 R30, R30, 0xa, RZ ;  /* 0x0000000a1e1e7810 */ /* 0x000fc60007ffe0ff */
[----:B------:R-:W-:Y:S01]  /*0b30*/  IMAD.WIDE R28, R4, 0x4, R10 ;  /* 0x00000004041c7825 */ /* 0x000fe200078e020a */
[----:B------:R4:W5:Y:S01]  /*0b40*/  @!P1 LDG.E.EL R44, desc[UR4][R26.64] ;  /* 0x000000041a2c9981 */ /* 0x000962000c2e1900 */
[----:B------:R-:W-:Y:S01]  /*0b50*/  HFMA2.MMA R34, -RZ, RZ, 0, 0 ;  /* 0x00000000ff227435 */ /* 0x000fe200000001ff */
[----:B------:R-:W-:Y:S01]  /*0b60*/  IADD3 R24, R24, 0xa, RZ ;  /* 0x0000000a18187810 */ /* 0x000fe20007ffe0ff */
[----:B------:R-:W-:Y:S01]  /*0b70*/  IMAD R35, R41, -0x7, R13 ;  /* 0xfffffff929237824 */ /* 0x000fe200078e020d */
[----:B------:R-:W5:Y:S01]  /*0b80*/  @!P1 LDG.E.EL R18, desc[UR4][R28.64] ;  /* 0x000000041c129981 */ /* 0x000f62000c2e1900 */
[----:B------:R-:W-:Y:S02]  /*0b90*/  IMAD R31, R31, 0x9, R16 ;  /* 0x000000091f1f7824 */ /* 0x000fe400078e0210 */
[----:B-1----:R-:W-:Y:S01]  /*0ba0*/  IMAD.WIDE R16, R21, 0x4, R32 ;  /* 0x0000000415107825 */ /* 0x002fe200078e0220 */
[----:B------:R-:W-:Y:S01]  /*0bb0*/  CS2R R38, SRZ ;  /* 0x0000000000267805 */ /* 0x000fe2000001ff00 */
[----:B0---4-:R-:W0:Y:S02]  /*0bc0*/  LDC.64 R26, c[0x0][0x218] ;  /* 0x00008600ff1a7b82 */ /* 0x011e240000000a00 */
[----:B------:R-:W-:Y:S01]  /*0bd0*/  IMAD R13, R37, 0x9, R30 ;  /* 0x00000009250d7824 */ /* 0x000fe200078e021e */
[----:B------:R-:W-:Y:S01]  /*0be0*/  IADD3 R37, R25, 0xa, RZ ;  /* 0x0000000a19257810 */ /* 0x000fe20007ffe0ff */
[----:B------:R-:W-:-:S04]  /*0bf0*/  IMAD.WIDE R20, R3, 0x4, R10 ;  /* 0x0000000403147825 */ /* 0x000fc800078e020a */
[----:B------:R-:W-:Y:S01]  /*0c00*/  IMAD R35, R35, 0x9, R24 ;  /* 0x0000000923237824 */ /* 0x000fe200078e0218 */
[----:B------:R1:W4:Y:S01]  /*0c10*/  @!P0 LDG.E.EL R34, desc[UR4][R20.64] ;  /* 0x0000000414228981 */ /* 0x000322000c2e1900 */
[----:B------:R-:W-:Y:S02]  /*0c20*/  IMAD.MOV.U32 R22, RZ, RZ, RZ ;  /* 0x000000ffff167224 */ /* 0x000fe400078e00ff */
[----:B------:R-:W-:-:S04]  /*0c30*/  IMAD.WIDE R6, R2, 0x4, R10 ;  /* 0x0000000402067825 */ /* 0x000fc800078e020a */
[--C-:B------:R-:W-:Y:S01]  /*0c40*/  IMAD.WIDE R24, R0, 0x4, R10.reuse ;  /* 0x0000000400187825 */ /* 0x100fe200078e020a */
[----:B------:R-:W4:Y:S04]  /*0c50*/  @!P0 LDG.E.EL R38, desc[UR4][R6.64] ;  /* 0x0000000406268981 */ /* 0x000f28000c2e1900 */
[----:B------:R1:W4:Y:S01]  /*0c60*/  @!P0 LDG.E.EL R22, desc[UR4][R24.64] ;  /* 0x0000000418168981 */ /* 0x000322000c2e1900 */
[----:B------:R-:W-:Y:S01]  /*0c70*/  MOV R14, RZ ;  /* 0x000000ff000e7202 */ /* 0x000fe20000000f00 */
[----:B------:R-:W-:Y:S01]  /*0c80*/  IMAD.WIDE R10, R47, 0x4, R10 ;  /* 0x000000042f0a7825 */ /* 0x000fe200078e020a */
[----:B------:R-:W-:Y:S02]  /*0c90*/  CS2R R40, SRZ ;  /* 0x0000000000287805 */ /* 0x000fe4000001ff00 */
[----:B-1----:R-:W-:Y:S01]  /*0ca0*/  CS2R R20, SRZ ;  /* 0x0000000000147805 */ /* 0x002fe2000001ff00 */
[----:B------:R-:W-:Y:S01]  /*0cb0*/  IMAD R15, R8, 0x9, R37 ;  /* 0x00000009080f7824 */ /* 0x000fe200078e0225 */
[----:B------:R-:W4:Y:S01]  /*0cc0*/  @!P0 LDG.E.EL R14, desc[UR4][R10.64] ;  /* 0x000000040a0e8981 */ /* 0x000f22000c2e1900 */
[--C-:B------:R-:W-:Y:S01]  /*0cd0*/  IMAD.WIDE R8, R9, 0x4, R32.reuse ;  /* 0x0000000409087825 */ /* 0x100fe200078e0220 */
[----:B------:R-:W-:Y:S01]  /*0ce0*/  CS2R R36, SRZ ;  /* 0x0000000000247805 */ /* 0x000fe2000001ff00 */
[----:B------:R-:W1:Y:S01]  /*0cf0*/  LDC.64 R24, c[0x0][0x228] ;  /* 0x00008a00ff187b82 */ /* 0x000e620000000a00 */
[----:B------:R0:W4:Y:S01]  /*0d00*/  @!P1 LDG.E R40, desc[UR4][R16.64] ;  /* 0x0000000410289981 */ /* 0x000122000c1e1900 */
[----:B------:R-:W-:-:S03]  /*0d10*/  IMAD.WIDE R30, R31, 0x4, R32 ;  /* 0x000000041f1e7825 */ /* 0x000fc600078e0220 */
[----:B------:R0:W4:Y:S01]  /*0d20*/  @!P0 LDG.E R20, desc[UR4][R8.64] ;  /* 0x0000000408148981 */ /* 0x000122000c1e1900 */
[----:B------:R-:W-:-:S04]  /*0d30*/  IMAD.WIDE R28, R19, 0x4, R32 ;  /* 0x00000004131c7825 */ /* 0x000fc800078e0220 */
[----:B------:R-:W-:Y:S01]  /*0d40*/  IMAD R49, R49, 0x9, R12 ;  /* 0x0000000931317824 */ /* 0x000fe200078e020c */
[----:B0-----:R-:W-:Y:S01]  /*0d50*/  HFMA2.MMA R17, -RZ, RZ, 0, 0 ;  /* 0x00000000ff117435 */ /* 0x001fe200000001ff */
[--C-:B------:R-:W-:Y:S01]  /*0d60*/  IMAD.WIDE R6, R35, 0x4, R32.reuse ;  /* 0x0000000423067825 */ /* 0x100fe200078e0220 */
[----:B------:R0:W4:Y:S01]  /*0d70*/  @!P1 LDG.E R42, desc[UR4][R30.64] ;  /* 0x000000041e2a9981 */ /* 0x000122000c1e1900 */
[----:B------:R-:W-:Y:S02]  /*0d80*/  CS2R R10, SRZ ;  /* 0x00000000000a7805 */ /* 0x000fe4000001ff00 */
[----:B------:R-:W-:Y:S01]  /*0d90*/  CS2R R8, SRZ ;  /* 0x0000000000087805 */ /* 0x000fe2000001ff00 */
[--C-:B------:R-:W-:Y:S01]  /*0da0*/  IMAD.WIDE R12, R13, 0x4, R32.reuse ;  /* 0x000000040d0c7825 */ /* 0x100fe200078e0220 */
[----:B------:R0:W4:Y:S01]  /*0db0*/  @!P1 LDG.E R36, desc[UR4][R28.64] ;  /* 0x000000041c249981 */ /* 0x000122000c1e1900 */
[----:B------:R-:W-:Y:S02]  /*0dc0*/  MOV R35, RZ ;  /* 0x000000ff00237202 */ /* 0x000fe40000000f00 */
[--C-:B------:R-:W-:Y:S01]  /*0dd0*/  IMAD.WIDE R48, R49, 0x4, R32.reuse ;  /* 0x0000000431307825 */ /* 0x100fe200078e0220 */
[----:B------:R0:W4:Y:S03]  /*0de0*/  @!P1 LDG.E R17, desc[UR4][R12.64] ;  /* 0x000000040c119981 */ /* 0x000126000c1e1900 */
[----:B------:R-:W-:Y:S01]  /*0df0*/  IMAD.WIDE R32, R15, 0x4, R32 ;  /* 0x000000040f207825 */ /* 0x000fe200078e0220 */
[----:B------:R0:W4:Y:S03]  /*0e00*/  @!P0 LDG.E R10, desc[UR4][R48.64] ;  /* 0x00000004300a8981 */ /* 0x000126000c1e1900 */
[--C-:B0-----:R-:W-:Y:S01]  /*0e10*/  IMAD.WIDE R30, R53, 0x4, R26.reuse ;  /* 0x00000004351e7825 */ /* 0x101fe200078e021a */
[----:B------:R0:W4:Y:S03]  /*0e20*/  @!P0 LDG.E R8, desc[UR4][R32.64] ;  /* 0x0000000420088981 */ /* 0x000126000c1e1900 */
[--C-:B------:R-:W-:Y:S01]  /*0e30*/  IMAD.WIDE R28, R51, 0x4, R26.reuse ;  /* 0x00000004331c7825 */ /* 0x100fe200078e021a */
[----:B------:R0:W4:Y:S03]  /*0e40*/  @!P1 LDG.E.EL R35, desc[UR4][R30.64] ;  /* 0x000000041e239981 */ /* 0x000126000c2e1900 */
[--C-:B------:R-:W-:Y:S01]  /*0e50*/  IMAD.WIDE R12, R5, 0x4, R26.reuse ;  /* 0x00000004050c7825 */ /* 0x100fe200078e021a */
[----:B------:R1:W4:Y:S03]  /*0e60*/  @!P1 LDG.E.EL R45, desc[UR4][R28.64] ;  /* 0x000000041c2d9981 */ /* 0x000326000c2e1900 */
[--C-:B------:R-:W-:Y:S01]  /*0e70*/  IMAD.WIDE R48, R4, 0x4, R26.reuse ;  /* 0x0000000404307825 */ /* 0x100fe200078e021a */
[----:B------:R1:W4:Y:S03]  /*0e80*/  @!P0 LDG.E R37, desc[UR4][R6.64] ;  /* 0x0000000406258981 */ /* 0x000326000c1e1900 */
[--C-:B0-----:R-:W-:Y:S01]  /*0e90*/  IMAD.WIDE R32, R2, 0x4, R26.reuse ;  /* 0x0000000402207825 */ /* 0x101fe200078e021a */
[----:B------:R0:W4:Y:S03]  /*0ea0*/  @!P1 LDG.E.EL R39, desc[UR4][R12.64] ;  /* 0x000000040c279981 */ /* 0x000126000c2e1900 */
[--C-:B------:R-:W-:Y:S01]  /*0eb0*/  IMAD.WIDE R30, R3, 0x4, R26.reuse ;  /* 0x00000004031e7825 */ /* 0x100fe200078e021a */
[----:B------:R-:W-:Y:S01]  /*0ec0*/  HFMA2.MMA R16, -RZ, RZ, 0, 0 ;  /* 0x00000000ff107435 */ /* 0x000fe200000001ff */
[----:B------:R0:W4:Y:S02]  /*0ed0*/  @!P0 LDG.E.EL R41, desc[UR4][R32.64] ;  /* 0x0000000420298981 */ /* 0x000124000c2e1900 */
[----:B-1----:R-:W-:-:S04]  /*0ee0*/  IMAD.WIDE R28, R0, 0x4, R26 ;  /* 0x00000004001c7825 */ /* 0x002fc800078e021a */
[----:B------:R-:W-:-:S05]  /*0ef0*/  IMAD.WIDE R26, R47, 0x4, R26 ;  /* 0x000000042f1a7825 */ /* 0x000fca00078e021a */
[----:B------:R1:W4:Y:S01]  /*0f00*/  @!P0 LDG.E.EL R21, desc[UR4][R26.64] ;  /* 0x000000041a158981 */ /* 0x000322000c2e1900 */
[----:B------:R-:W-:Y:S02]  /*0f10*/  CS2R R6, SRZ ;  /* 0x0000000000067805 */ /* 0x000fe4000001ff00 */
[----:B0-----:R-:W-:Y:S01]  /*0f20*/  CS2R R12, SRZ ;  /* 0x00000000000c7805 */ /* 0x001fe2000001ff00 */
[----:B------:R-:W-:Y:S01]  /*0f30*/  IMAD.MOV.U32 R19, RZ, RZ, RZ ;  /* 0x000000ffff137224 */ /* 0x000fe200078e00ff */
[----:B------:R-:W-:Y:S01]  /*0f40*/  HFMA2.MMA R50, -RZ, RZ, 0, 0 ;  /* 0x00000000ff327435 */ /* 0x000fe200000001ff */
[--C-:B------:R-:W-:Y:S01]  /*0f50*/  IMAD.WIDE R32, R53, 0x4, R24.reuse ;  /* 0x0000000435207825 */ /* 0x100fe200078e0218 */
[----:B------:R-:W-:Y:S01]  /*0f60*/  MOV R15, RZ ;  /* 0x000000ff000f7202 */ /* 0x000fe20000000f00 */
[----:B------:R0:W4:Y:S01]  /*0f70*/  @!P0 LDG.E.EL R7, desc[UR4][R28.64] ;  /* 0x000000041c078981 */ /* 0x000122000c2e1900 */
[----:B-1----:R-:W1:Y:S03]  /*0f80*/  LDC.64 R26, c[0x0][0x230] ;  /* 0x00008c00ff1a7b82 */ /* 0x002e660000000a00 */
[----:B------:R0:W4:Y:S04]  /*0f90*/  @!P1 LDG.E.EL R12, desc[UR4][R48.64] ;  /* 0x00000004300c9981 */ /* 0x000128000c2e1900 */
[----:B------:R0:W4:Y:S02]  /*0fa0*/  @!P0 LDG.E.EL R6, desc[UR4][R30.64] ;  /* 0x000000041e068981 */ /* 0x000124000c2e1900 */
[----:B0-----:R-:W-:-:S02]  /*0fb0*/  IMAD.WIDE R28, R4, 0x4, R24 ;  /* 0x00000004041c7825 */ /* 0x001fc400078e0218 */
[----:B------:R0:W4:Y:S02]  /*0fc0*/  @!P1 LDG.E.EL R19, desc[UR4][R32.64] ;  /* 0x0000000420139981 */ /* 0x000124000c2e1900 */
[--C-:B------:R-:W-:Y:S02]  /*0fd0*/  IMAD.WIDE R48, R51, 0x4, R24.reuse ;  /* 0x0000000433307825 */ /* 0x100fe400078e0218 */
[----:B------:R0:W4:Y:S02]  /*0fe0*/  @!P1 LDG.E.EL R13, desc[UR4][R28.64] ;  /* 0x000000041c0d9981 */ /* 0x000124000c2e1900 */
[--C-:B------:R-:W-:Y:S02]  /*0ff0*/  IMAD.WIDE R30, R5, 0x4, R24.reuse ;  /* 0x00000004051e7825 */ /* 0x100fe400078e0218 */
[----:B------:R0:W4:Y:S02]  /*1000*/  @!P1 LDG.E.EL R16, desc[UR4][R48.64] ;  /* 0x0000000430109981 */ /* 0x000124000c2e1900 */
[----:B0-----:R-:W-:-:S02]  /*1010*/  IMAD.WIDE R32, R0, 0x4, R24 ;  /* 0x0000000400207825 */ /* 0x001fc400078e0218 */
[----:B------:R0:W4:Y:S02]  /*1020*/  @!P1 LDG.E.EL R15, desc[UR4][R30.64] ;  /* 0x000000041e0f9981 */ /* 0x000124000c2e1900 */
[--C-:B------:R-:W-:Y:S01]  /*1030*/  IMAD.WIDE R28, R2, 0x4, R24.reuse ;  /* 0x00000004021c7825 */ /* 0x100fe200078e0218 */
[----:B------:R-:W-:Y:S01]  /*1040*/  MOV R52, RZ ;  /* 0x000000ff00347202 */ /* 0x000fe20000000f00 */
[----:B------:R1:W4:Y:S02]  /*1050*/  @!P0 LDG.E.EL R50, desc[UR4][R32.64] ;  /* 0x0000000420328981 */ /* 0x000324000c2e1900 */
[--C-:B------:R-:W-:Y:S02]  /*1060*/  IMAD.WIDE R48, R47, 0x4, R24.reuse ;  /* 0x000000042f307825 */ /* 0x100fe400078e0218 */
[----:B------:R1:W4:Y:S02]  /*1070*/  @!P0 LDG.E.EL R11, desc[UR4][R28.64] ;  /* 0x000000041c0b8981 */ /* 0x000324000c2e1900 */
[----:B0-----:R-:W-:-:S02]  /*1080*/  IMAD.WIDE R30, R3, 0x4, R24 ;  /* 0x00000004031e7825 */ /* 0x001fc400078e0218 */
[----:B------:R0:W4:Y:S02]  /*1090*/  @!P0 LDG.E.EL R52, desc[UR4][R48.64] ;  /* 0x0000000430348981 */ /* 0x000124000c2e1900 */
[--C-:B-1----:R-:W-:Y:S01]  /*10a0*/  IMAD.WIDE R24, R53, 0x4, R26.reuse ;  /* 0x0000000435187825 */ /* 0x102fe200078e021a */
[----:B------:R-:W-:Y:S01]  /*10b0*/  HFMA2.MMA R53, -RZ, RZ, 0, 0 ;  /* 0x00000000ff357435 */ /* 0x000fe200000001ff */
[----:B------:R-:W-:Y:S01]  /*10c0*/  CS2R R32, SRZ ;  /* 0x0000000000207805 */ /* 0x000fe2000001ff00 */
[----:B------:R1:W4:Y:S01]  /*10d0*/  @!P0 LDG.E.EL R9, desc[UR4][R30.64] ;  /* 0x000000041e098981 */ /* 0x000322000c2e1900 */
[----:B------:R-:W-:-:S04]  /*10e0*/  IMAD.WIDE R28, R51, 0x4, R26 ;  /* 0x00000004331c7825 */ /* 0x000fc800078e021a */
[----:B------:R-:W-:Y:S01]  /*10f0*/  IMAD.MOV.U32 R51, RZ, RZ, RZ ;  /* 0x000000ffff337224 */ /* 0x000fe200078e00ff */
[----:B------:R1:W4:Y:S01]  /*1100*/  @!P1 LDG.E.EL R32, desc[UR4][R24.64] ;  /* 0x0000000418209981 */ /* 0x000322000c2e1900 */
[----:B0-----:R-:W-:-:S03]  /*1110*/  IMAD.WIDE R48, R2, 0x4, R26 ;  /* 0x0000000402307825 */ /* 0x001fc600078e021a */
[----:B------:R0:W4:Y:S01]  /*1120*/  @!P1 LDG.E.EL R33, desc[UR4][R28.64] ;  /* 0x000000041c219981 */ /* 0x000122000c2e1900 */
[----:B-1----:R-:W-:-:S04]  /*1130*/  IMAD.WIDE R30, R5, 0x4, R26 ;  /* 0x00000004051e7825 */ /* 0x002fc800078e021a */
[--C-:B------:R-:W-:Y:S01]  /*1140*/  IMAD.WIDE R4, R4, 0x4, R26.reuse ;  /* 0x0000000404047825 */ /* 0x100fe200078e021a */
[----:B------:R-:W4:Y:S03]  /*1150*/  @!P1 LDG.E.EL R51, desc[UR4][R30.64] ;  /* 0x000000041e339981 */ /* 0x000f26000c2e1900 */
[--C-:B------:R-:W-:Y:S01]  /*1160*/  IMAD.WIDE R2, R3, 0x4, R26.reuse ;  /* 0x0000000403027825 */ /* 0x100fe200078e021a */
[----:B------:R-:W4:Y:S03]  /*1170*/  @!P1 LDG.E.EL R53, desc[UR4][R4.64] ;  /* 0x0000000404359981 */ /* 0x000f26000c2e1900 */
[----:B------:R-:W-:-:S04]  /*1180*/  IMAD.WIDE R24, R0, 0x4, R26 ;  /* 0x0000000400187825 */ /* 0x000fc800078e021a */
[----:B------:R-:W-:Y:S01]  /*1190*/  IMAD.WIDE R26, R47, 0x4, R26 ;  /* 0x000000042f1a7825 */ /* 0x000fe200078e021a */
[----:B------:R-:W-:Y:S01]  /*11a0*/  HFMA2.MMA R47, -RZ, RZ, 0, 0 ;  /* 0x00000000ff2f7435 */ /* 0x000fe200000001ff */
[----:B0-----:R-:W-:Y:S02]  /*11b0*/  CS2R R28, SRZ ;  /* 0x00000000001c7805 */ /* 0x001fe4000001ff00 */
[----:B------:R-:W-:-:S04]  /*11c0*/  MOV R0, RZ ;  /* 0x000000ff00007202 */ /* 0x000fc80000000f00 */
[----:B------:R-:W4:Y:S04]  /*11d0*/  @!P0 LDG.E.EL R28, desc[UR4][R48.64] ;  /* 0x00000004301c8981 */ /* 0x000f28000c2e1900 */
[----:B------:R0:W4:Y:S04]  /*11e0*/  @!P0 LDG.E.EL R0, desc[UR4][R2.64] ;  /* 0x0000000402008981 */ /* 0x000128000c2e1900 */
[----:B------:R1:W4:Y:S04]  /*11f0*/  @!P0 LDG.E.EL R29, desc[UR4][R24.64] ;  /* 0x00000004181d8981 */ /* 0x000328000c2e1900 */
[----:B------:R1:W4:Y:S01]  /*1200*/  @!P0 LDG.E.EL R47, desc[UR4][R26.64] ;  /* 0x000000041a2f8981 */ /* 0x000322000c2e1900 */
[----:B0-----:R-:W-:Y:S01]  /*1210*/  MOV R3, 0x3e800000 ;  /* 0x3e80000000037802 */ /* 0x001fe20000000f00 */
[----:B--2---:R-:W-:-:S06]  /*1220*/  FADD R31, R46, 9.9999997473787516356e-06 ;  /* 0x3727c5ac2e1f7421 */ /* 0x004fcc0000000000 */
[----:B------:R-:W0:Y:S01]  /*1230*/  MUFU.SQRT R31, R31 ;  /* 0x0000001f001f7308 */ /* 0x000e220000002000 */
[----:B---3--:R-:W-:Y:S01]  /*1240*/  FADD R46, R43, 9.9999997473787516356e-06 ;  /* 0x3727c5ac2b2e7421 */ /* 0x008fe20000000000 */
[----:B0-----:R-:W-:Y:S01]  /*1250*/  FSETP.GT.AND P2, PT, R31, 8.50705917302346158658e+37, PT ;  /* 0x7e8000001f00780b */ /* 0x001fe20003f44000 */
[----:B-----5:R-:W-:-:S05]  /*1260*/  FADD R44, R44, 9.9999997473787516356e-06 ;  /* 0x3727c5ac2c2c7421 */ /* 0x020fca0000000000 */
[----:B------:R-:W0:Y:S01]  /*1270*/  MUFU.SQRT R46, R46 ;  /* 0x0000002e002e7308 */ /* 0x000e220000002000 */
[----:B------:R-:W-:Y:S01]  /*1280*/  FADD R18, R18, 9.9999997473787516356e-06 ;  /* 0x3727c5ac12127421 */ /* 0x000fe20000000000 */
[----:B------:R-:W-:-:S06]  /*1290*/  FSETP.GEU.AND P3, PT, R31, 1.175494350822287508e-38, PT ;  /* 0x008000001f00780b */ /* 0x000fcc0003f6e000 */
[----:B------:R-:W2:Y:S08]  /*12a0*/  MUFU.SQRT R30, R44 ;  /* 0x0000002c001e7308 */ /* 0x000eb00000002000 */
[----:B------:R-:W3:Y:S01]  /*12b0*/  MUFU.SQRT R43, R18 ;  /* 0x00000012002b7308 */ /* 0x000ee20000002000 */
[----:B-1----:R-:W-:Y:S01]  /*12c0*/  FSEL R24, R3, 1, P2 ;  /* 0x3f80000003187808 */ /* 0x002fe20001000000 */
[----:B----4-:R-:W-:Y:S01]  /*12d0*/  FADD R34, R34, 9.9999997473787516356e-06 ;  /* 0x3727c5ac22227421 */ /* 0x010fe20000000000 */
[----:B------:R-:W-:Y:S01]  /*12e0*/  @P2 FMUL R31, R31, 0.25 ;  /* 0x3e8000001f1f2820 */ /* 0x000fe20000400000 */
[----:B0-----:R-:W-:-:S02]  /*12f0*/  FSETP.GT.AND P4, PT, R46, 8.50705917302346158658e+37, PT ;  /* 0x7e8000002e00780b */ /* 0x001fc40003f84000 */
[----:B------:R-:W-:Y:S01]  /*1300*/  @!P3 FMUL R24, R24, 16777216 ;  /* 0x4b8000001818b820 */ /* 0x000fe20000400000 */
[----:B------:R-:W-:Y:S01]  /*1310*/  @!P3 FMUL R31, R31, 16777216 ;  /* 0x4b8000001f1fb820 */ /* 0x000fe20000400000 */
[----:B------:R-:W-:Y:S01]  /*1320*/  FADD R38, R38, 9.9999997473787516356e-06 ;  /* 0x3727c5ac26267421 */ /* 0x000fe20000000000 */
[----:B------:R-:W-:Y:S01]  /*1330*/  MUFU.SQRT R5, R34 ;  /* 0x0000002200057308 */ /* 0x000fe20000002000 */
[----:B------:R-:W-:Y:S01]  /*1340*/  FADD R22, R22, 9.9999997473787516356e-06 ;  /* 0x3727c5ac16167421 */ /* 0x000fe20000000000 */
[----:B--2---:R-:W-:Y:S02]  /*1350*/  FSETP.GT.AND P6, PT, R30, 8.50705917302346158658e+37, PT ;  /* 0x7e8000001e00780b */ /* 0x004fe40003fc4000 */
[----:B---3--:R-:W-:-:S04]  /*1360*/  FSETP.GT.AND P3, PT, R43, 8.50705917302346158658e+37, PT ;  /* 0x7e8000002b00780b */ /* 0x008fc80003f64000 */
[----:B------:R-:W0:Y:S01]  /*1370*/  MUFU.SQRT R2, R38 ;  /* 0x0000002600027308 */ /* 0x000e220000002000 */
[----:B------:R-:W-:Y:S02]  /*1380*/  FSETP.GEU.AND P5, PT, R46, 1.175494350822287508e-38, PT ;  /* 0x008000002e00780b */ /* 0x000fe40003fae000 */
[----:B------:R-:W-:-:S05]  /*1390*/  FSETP.GEU.AND P2, PT, R30, 1.175494350822287508e-38, PT ;  /* 0x008000001e00780b */ /* 0x000fca0003f4e000 */
[----:B------:R-:W1:Y:S01]  /*13a0*/  MUFU.SQRT R22, R22 ;  /* 0x0000001600167308 */ /* 0x000e620000002000 */
[----:B------:R-:W-:Y:S01]  /*13b0*/  FADD R14, R14, 9.9999997473787516356e-06 ;  /* 0x3727c5ac0e0e7421 */ /* 0x000fe20000000000 */
[----:B------:R-:W-:Y:S01]  /*13c0*/  FSEL R26, R3, 1, P4 ;  /* 0x3f800000031a7808 */ /* 0x000fe20002000000 */
[----:B------:R-:W-:Y:S01]  /*13d0*/  @P4 FMUL R46, R46, 0.25 ;  /* 0x3e8000002e2e4820 */ /* 0x000fe20000400000 */
[----:B------:R-:W-:Y:S01]  /*13e0*/  FSETP.GEU.AND P4, PT, R43, 1.175494350822287508e-38, PT ;  /* 0x008000002b00780b */ /* 0x000fe20003f8e000 */
[----:B------:R-:W-:Y:S01]  /*13f0*/  @P6 FMUL R30, R30, 0.25 ;  /* 0x3e8000001e1e6820 */ /* 0x000fe20000400000 */
[----:B------:R-:W-:Y:S01]  /*1400*/  FSEL R18, R3, 1, P6 ;  /* 0x3f80000003127808 */ /* 0x000fe20003000000 */
[----:B------:R-:W-:Y:S01]  /*1410*/  @P3 FMUL R43, R43, 0.25 ;  /* 0x3e8000002b2b3820 */ /* 0x000fe20000400000 */
[----:B------:R2:W3:Y:S01]  /*1420*/  MUFU.SQRT R4, R14 ;  /* 0x0000000e00047308 */ /* 0x0004e20000002000 */
[----:B------:R-:W-:Y:S01]  /*1430*/  @!P5 FMUL R46, R46, 16777216 ;  /* 0x4b8000002e2ed820 */ /* 0x000fe20000400000 */
[----:B------:R-:W-:Y:S01]  /*1440*/  @!P5 FMUL R26, R26, 16777216 ;  /* 0x4b8000001a1ad820 */ /* 0x000fe20000400000 */
[----:B0-----:R-:W-:Y:S01]  /*1450*/  FSETP.GT.AND P5, PT, R2, 8.50705917302346158658e+37, PT ;  /* 0x7e8000000200780b */ /* 0x001fe20003fa4000 */
[----:B------:R-:W-:Y:S01]  /*1460*/  @!P2 FMUL R30, R30, 16777216 ;  /* 0x4b8000001e1ea820 */ /* 0x000fe20000400000 */
[----:B------:R-:W-:Y:S01]  /*1470*/  @!P2 FMUL R18, R18, 16777216 ;  /* 0x4b8000001212a820 */ /* 0x000fe20000400000 */
[----:B--2---:R-:W-:-:S02]  /*1480*/  FSEL R14, R3, 1, P3 ;  /* 0x3f800000030e7808 */ /* 0x004fc40001800000 */
[----:B------:R-:W-:Y:S02]  /*1490*/  FSETP.GT.AND P3, PT, R5, 8.50705917302346158658e+37, PT ;  /* 0x7e8000000500780b */ /* 0x000fe40003f64000 */
[----:B-1----:R-:W-:Y:S01]  /*14a0*/  FSETP.GT.AND P2, PT, R22, 8.50705917302346158658e+37, PT ;  /* 0x7e8000001600780b */ /* 0x002fe20003f44000 */
[----:B------:R-:W-:Y:S01]  /*14b0*/  @!P4 FMUL R43, R43, 16777216 ;  /* 0x4b8000002b2bc820 */ /* 0x000fe20000400000 */
[----:B------:R-:W-:Y:S01]  /*14c0*/  @!P4 FMUL R14, R14, 16777216 ;  /* 0x4b8000000e0ec820 */ /* 0x000fe20000400000 */
[----:B------:R0:W-:Y:S01]  /*14d0*/  MUFU.RCP R25, R30 ;  /* 0x0000001e00197308 */ /* 0x0001e20000001000 */
[----:B------:R-:W-:Y:S02]  /*14e0*/  FSETP.GEU.AND P4, PT, R5, 1.175494350822287508e-38, PT ;  /* 0x008000000500780b */ /* 0x000fe40003f8e000 */
[C---:B------:R-:W-:Y:S01]  /*14f0*/  FSETP.GEU.AND P6, PT, R2.reuse, 1.175494350822287508e-38, PT ;  /* 0x008000000200780b */ /* 0x040fe20003fce000 */
[----:B------:R-:W-:Y:S01]  /*1500*/  @P5 FMUL R2, R2, 0.25 ;  /* 0x3e80000002025820 */ /* 0x000fe20000400000 */
[----:B------:R-:W-:-:S03]  /*1510*/  FSEL R34, R3, 1, P5 ;  /* 0x3f80000003227808 */ /* 0x000fc60002800000 */
[----:B------:R-:W-:Y:S01]  /*1520*/  @P3 FMUL R5, R5, 0.25 ;  /* 0x3e80000005053820 */ /* 0x000fe20000400000 */
[C---:B0-----:R-:W-:Y:S02]  /*1530*/  FSEL R30, R3.reuse, 1, P3 ;  /* 0x3f800000031e7808 */ /* 0x041fe40001800000 */
[----:B---3--:R-:W-:Y:S02]  /*1540*/  FSETP.GT.AND P3, PT, R4, 8.50705917302346158658e+37, PT ;  /* 0x7e8000000400780b */ /* 0x008fe40003f64000 */
[C---:B------:R-:W-:Y:S01]  /*1550*/  FSETP.GEU.AND P5, PT, R22.reuse, 1.175494350822287508e-38, PT ;  /* 0x008000001600780b */ /* 0x040fe20003fae000 */
[----:B------:R-:W-:Y:S01]  /*1560*/  @P2 FMUL R22, R22, 0.25 ;  /* 0x3e80000016162820 */ /* 0x000fe20000400000 */
[----:B------:R-:W-:Y:S02]  /*1570*/  FSEL R38, R3, 1, P2 ;  /* 0x3f80000003267808 */ /* 0x000fe40001000000 */
[----:B------:R-:W-:Y:S01]  /*1580*/  FSETP.GEU.AND P2, PT, R4, 1.175494350822287508e-38, PT ;  /* 0x008000000400780b */ /* 0x000fe20003f4e000 */
[----:B------:R-:W0:Y:S01]  /*1590*/  MUFU.RCP R31, R31 ;  /* 0x0000001f001f7308 */ /* 0x000e220000001000 */
[----:B------:R-:W-:-:S05]  /*15a0*/  @!P4 FMUL R5, R5, 16777216 ;  /* 0x4b8000000505c820 */ /* 0x000fca0000400000 */
[----:B------:R-:W-:Y:S02]  /*15b0*/  @P3 FMUL R4, R4, 0.25 ;  /* 0x3e80000004043820 */ /* 0x000fe40000400000 */
[----:B------:R-:W1:Y:S01]  /*15c0*/  MUFU.RCP R27, R46 ;  /* 0x0000002e001b7308 */ /* 0x000e620000001000 */
[----:B------:R-:W-:Y:S01]  /*15d0*/  @!P6 FMUL R2, R2, 16777216 ;  /* 0x4b8000000202e820 */ /* 0x000fe20000400000 */
[----:B------:R-:W-:Y:S02]  /*15e0*/  @!P5 FMUL R22, R22, 16777216 ;  /* 0x4b8000001616d820 */ /* 0x000fe40000400000 */
[----:B------:R-:W-:-:S04]  /*15f0*/  @!P2 FMUL R4, R4, 16777216 ;  /* 0x4b8000000404a820 */ /* 0x000fc80000400000 */
[----:B------:R-:W2:Y:S01]  /*1600*/  MUFU.RCP R43, R43 ;  /* 0x0000002b002b7308 */ /* 0x000ea20000001000 */
[----:B------:R-:W-:Y:S01]  /*1610*/  FADD R42, -R45, R42 ;  /* 0x0000002a2d2a7221 */ /* 0x000fe20000000100 */
[----:B------:R-:W-:-:S06]  /*1620*/  FADD R10, -R7, R10 ;  /* 0x0000000a070a7221 */ /* 0x000fcc0000000100 */
[----:B------:R-:W3:Y:S01]  /*1630*/  MUFU.RCP R45, R2 ;  /* 0x00000002002d7308 */ /* 0x000ee20000001000 */
[----:B------:R-:W-:Y:S01]  /*1640*/  FADD R12, -R12, R17 ;  /* 0x000000110c0c7221 */ /* 0x000fe20000000100 */
[----:B------:R-:W-:Y:S02]  /*1650*/  FADD R37, -R6, R37 ;  /* 0x0000002506257221 */ /* 0x000fe40000000100 */
[----:B------:R-:W4:Y:S04]  /*1660*/  LDC.64 R6, c[0x0][0x238] ;  /* 0x00008e00ff067b82 */ /* 0x000f280000000a00 */
[----:B------:R-:W5:Y:S01]  /*1670*/  MUFU.RCP R5, R5 ;  /* 0x0000000500057308 */ /* 0x000f620000001000 */
[----:B------:R-:W-:Y:S01]  /*1680*/  FADD R35, -R35, R40 ;  /* 0x0000002823237221 */ /* 0x000fe20000000100 */
[----:B------:R-:W-:Y:S01]  /*1690*/  FADD R36, -R39, R36 ;  /* 0x0000002427247221 */ /* 0x000fe20000000100 */
[----:B0-----:R-:W-:-:S05]  /*16a0*/  FMUL R24, R31, R24 ;  /* 0x000000181f187220 */ /* 0x001fca0000400000 */
[----:B------:R-:W0:Y:S01]  /*16b0*/  MUFU.RCP R17, R22 ;  /* 0x0000001600117308 */ /* 0x000e220000001000 */
[----:B-1----:R-:W-:Y:S01]  /*16c0*/  FMUL R27, R27, R26 ;  /* 0x0000001a1b1b7220 */ /* 0x002fe20000400000 */
[----:B------:R-:W-:Y:S01]  /*16d0*/  FMUL R25, R25, R18 ;  /* 0x0000001219197220 */ /* 0x000fe20000400000 */
[----:B--2---:R-:W-:-:S05]  /*16e0*/  FMUL R43, R43, R14 ;  /* 0x0000000e2b2b7220 */ /* 0x004fca0000400000 */
[----:B------:R-:W1:Y:S01]  /*16f0*/  MUFU.RCP R4, R4 ;  /* 0x0000000400047308 */ /* 0x000e620000001000 */
[----:B------:R-:W-:Y:S01]  /*1700*/  FSEL R3, R3, 1, P3 ;  /* 0x3f80000003037808 */ /* 0x000fe20001800000 */
[----:B------:R-:W-:Y:S01]  /*1710*/  FMUL R35, R24, R35 ;  /* 0x0000002318237220 */ /* 0x000fe20000400000 */
[----:B------:R-:W-:Y:S01]  /*1720*/  FMUL R42, R27, R42 ;  /* 0x0000002a1b2a7220 */ /* 0x000fe20000400000 */
[----:B------:R-:W-:Y:S01]  /*1730*/  FMUL R36, R25, R36 ;  /* 0x0000002419247220 */ /* 0x000fe20000400000 */
[----:B------:R-:W-:Y:S01]  /*1740*/  FMUL R12, R43, R12 ;  /* 0x0000000c2b0c7220 */ /* 0x000fe20000400000 */
[----:B------:R-:W-:Y:S01]  /*1750*/  @!P6 FMUL R34, R34, 16777216 ;  /* 0x4b8000002222e820 */ /* 0x000fe20000400000 */
[----:B------:R-:W-:Y:S01]  /*1760*/  @!P4 FMUL R30, R30, 16777216 ;  /* 0x4b8000001e1ec820 */ /* 0x000fe20000400000 */
[----:B------:R-:W-:Y:S01]  /*1770*/  @!P5 FMUL R38, R38, 16777216 ;  /* 0x4b8000002626d820 */ /* 0x000fe20000400000 */
[----:B------:R-:W-:Y:S01]  /*1780*/  @!P2 FMUL R3, R3, 16777216 ;  /* 0x4b8000000303a820 */ /* 0x000fe20000400000 */
[----:B------:R-:W-:Y:S01]  /*1790*/  FADD R20, -R41, R20 ;  /* 0x0000001429147221 */ /* 0x000fe20000000100 */
[----:B------:R-:W-:Y:S01]  /*17a0*/  FADD R8, -R21, R8 ;  /* 0x0000000815087221 */ /* 0x000fe20000000100 */
[----:B---3--:R-:W-:Y:S01]  /*17b0*/  FMUL R45, R45, R34 ;  /* 0x000000222d2d7220 */ /* 0x008fe20000400000 */
[----:B-----5:R-:W-:Y:S01]  /*17c0*/  FMUL R30, R5, R30 ;  /* 0x0000001e051e7220 */ /* 0x020fe20000400000 */
[----:B0-----:R-:W-:Y:S01]  /*17d0*/  FMUL R17, R17, R38 ;  /* 0x0000002611117220 */ /* 0x001fe20000400000 */
[----:B-1----:R-:W-:Y:S01]  /*17e0*/  FMUL R3, R4, R3 ;  /* 0x0000000304037220 */ /* 0x002fe20000400000 */
[----:B------:R-:W-:Y:S01]  /*17f0*/  FFMA R19, R35, R19, R32 ;  /* 0x0000001323137223 */ /* 0x000fe20000000020 */
[----:B------:R-:W-:-:S04]  /*1800*/  FFMA R16, R42, R16, R33 ;  /* 0x000000102a107223 */ /* 0x000fc80000000021 */
[----:B------:R-:W-:Y:S01]  /*1810*/  FSETP.GEU.AND P5, PT, R19, RZ, PT ;  /* 0x000000ff1300720b */ /* 0x000fe20003fae000 */
[----:B------:R-:W-:Y:S01]  /*1820*/  FFMA R15, R36, R15, R51 ;  /* 0x0000000f240f7223 */ /* 0x000fe20000000033 */
[----:B------:R-:W-:Y:S01]  /*1830*/  FFMA R12, R12, R13, R53 ;  /* 0x0000000d0c0c7223 */ /* 0x000fe20000000035 */
[----:B------:R-:W-:Y:S01]  /*1840*/  FSETP.GEU.AND P4, PT, R16, RZ, PT ;  /* 0x000000ff1000720b */ /* 0x000fe20003f8e000 */
[----:B------:R-:W-:Y:S02]  /*1850*/  FMUL R45, R45, R20 ;  /* 0x000000142d2d7220 */ /* 0x000fe40000400000 */
[----:B------:R-:W-:Y:S01]  /*1860*/  FSETP.GEU.AND P3, PT, R15, RZ, PT ;  /* 0x000000ff0f00720b */ /* 0x000fe20003f6e000 */
[----:B------:R-:W-:Y:S01]  /*1870*/  FMUL R37, R30, R37 ;  /* 0x000000251e257220 */ /* 0x000fe20000400000 */
[----:B------:R-:W-:Y:S01]  /*1880*/  FSETP.GEU.AND P2, PT, R12, RZ, PT ;  /* 0x000000ff0c00720b */ /* 0x000fe20003f4e000 */
[----:B------:R-:W-:Y:S01]  /*1890*/  FMUL R10, R17, R10 ;  /* 0x0000000a110a7220 */ /* 0x000fe20000400000 */
[----:B------:R-:W-:Y:S01]  /*18a0*/  FMUL R8, R3, R8 ;  /* 0x0000000803087220 */ /* 0x000fe20000400000 */
[----:B----4-:R-:W-:Y:S01]  /*18b0*/  IMAD.WIDE R22, R23, 0x4, R6 ;  /* 0x0000000417167825 */ /* 0x010fe200078e0206 */
[----:B------:R-:W-:-:S02]  /*18c0*/  SEL R4, R19, RZ, P5 ;  /* 0x000000ff13047207 */ /* 0x000fc40002800000 */
[----:B------:R-:W-:Y:S02]  /*18d0*/  SEL R5, R16, RZ, P4 ;  /* 0x000000ff10057207 */ /* 0x000fe40002000000 */
[----:B------:R-:W-:Y:S02]  /*18e0*/  SEL R6, R15, RZ, P3 ;  /* 0x000000ff0f067207 */ /* 0x000fe40001800000 */
[----:B------:R-:W-:Y:S01]  /*18f0*/  SEL R7, R12, RZ, P2 ;  /* 0x000000ff0c077207 */ /* 0x000fe20001000000 */
[----:B------:R-:W-:Y:S01]  /*1900*/  FFMA R11, R45, R11, R28 ;  /* 0x0000000b2d0b7223 */ /* 0x000fe2000000001c */
[----:B------:R-:W-:Y:S01]  /*1910*/  FFMA R0, R37, R9, R0 ;  /* 0x0000000925007223 */ /* 0x000fe20000000000 */
[----:B------:R-:W-:Y:S01]  /*1920*/  FFMA R10, R10, R50, R29 ;  /* 0x000000320a0a7223 */ /* 0x000fe2000000001d */
[----:B------:R-:W-:Y:S01]  /*1930*/  FFMA R8, R8, R52, R47 ;  /* 0x0000003408087223 */ /* 0x000fe2000000002f */
[----:B------:R0:W-:Y:S01]  /*1940*/  @!P1 STG.E.128 desc[UR4][R22.64], R4 ;  /* 0x0000000416009986 */ /* 0x0001e2000c101d04 */
[----:B------:R-:W-:-:S02]  /*1950*/  FSETP.GEU.AND P4, PT, R11, RZ, PT ;  /* 0x000000ff0b00720b */ /* 0x000fc40003f8e000 */
[----:B------:R-:W-:Y:S02]  /*1960*/  FSETP.GEU.AND P3, PT, R0, RZ, PT ;  /* 0x000000ff0000720b */ /* 0x000fe40003f6e000 */
[----:B------:R-:W-:Y:S02]  /*1970*/  FSETP.GEU.AND P2, PT, R10, RZ, PT ;  /* 0x000000ff0a00720b */ /* 0x000fe40003f4e000 */
[----:B------:R-:W-:Y:S02]  /*1980*/  FSETP.GEU.AND P1, PT, R8, RZ, PT ;  /* 0x000000ff0800720b */ /* 0x000fe40003f2e000 */
[----:B------:R-:W-:Y:S02]  /*1990*/  SEL R12, R11, RZ, P4 ;  /* 0x000000ff0b0c7207 */ /* 0x000fe40002000000 */
[----:B------:R-:W-:Y:S02]  /*19a0*/  SEL R13, R0, RZ, P3 ;  /* 0x000000ff000d7207 */ /* 0x000fe40001800000 */
[----:B------:R-:W-:-:S02]  /*19b0*/  SEL R14, R10, RZ, P2 ;  /* 0x000000ff0a0e7207 */ /* 0x000fc40001000000 */
[----:B------:R-:W-:Y:S01]  /*19c0*/  SEL R15, R8, RZ, P1 ;  /* 0x000000ff080f7207 */ /* 0x000fe20000800000 */
[----:B0-----:R-:W-:Y:S06]  /*19d0*/  @P0 EXIT ;  /* 0x000000000000094d */ /* 0x001fec0003800000 */
[----:B------:R-:W-:Y:S01]  /*19e0*/  STG.E.128 desc[UR4][R22.64+0x800], R12 ;  /* 0x0008000c16007986 */ /* 0x000fe2000c101d04 */
[----:B------:R-:W-:Y:S05]  /*19f0*/  EXIT ;  /* 0x000000000000794d */ /* 0x000fea0003800000 */
.L_x_0:
[----:B------:R-:W-:-:S00]  /*1a00*/  BRA `(.L_x_0) ;  /* 0xfffffffc00fc7947 */ /* 0x000fc0000383ffff */
[----:B------:R-:W-:-:S00]  /*1a10*/  NOP ;  /* 0x0000000000007918 */ /* 0x000fc00000000000 */
        /* <DEDUP_REMOVED lines=14> */
.L_x_1:


//--------------------- .nv.global.init           --------------------------
	.section	.nv.global.init,"aw",@progbits
.nv.global.init:
	.type		_$_str,@object
	.size		_$_str,(_$_str_$_2 - _$_str)
_$_str:
        /*0000*/ 	.byte	0x5f, 0x5f, 0x43, 0x55, 0x44, 0x41, 0x5f, 0x46, 0x54, 0x5a, 0x00
	.type		_$_str_$_2,@object
	.size		_$_str_$_2,(.L_1 - _$_str_$_2)
_$_str_$_2:
        /*000b*/ 	.byte	0x5f, 0x5f, 0x43, 0x55, 0x44, 0x41, 0x5f, 0x50, 0x52, 0x45, 0x43, 0x5f, 0x53, 0x51, 0x52, 0x54
        /*001b*/ 	.byte	0x00
.L_1:


//--------------------- .nv.constant0.triton_poi_fused_clone_20 --------------------------
	.section	.nv.constant0.triton_poi_fused_clone_20,"a",@progbits
	.sectionflags	@""
	.align	4
.nv.constant0.triton_poi_fused_clone_20:
	.zero		580
